//
// Generated by NVIDIA NVVM Compiler
//
// Compiler Build ID: CL-36424714
// Cuda compilation tools, release 13.0, V13.0.88
// Based on NVVM 20.0.0
//

.version 9.0
.target sm_100
.address_size 64

	// .globl	_Z16multMatrixVectoriPiS_PdS0_S0_S_

.visible .entry _Z16multMatrixVectoriPiS_PdS0_S0_S_(
	.param .u32 _Z16multMatrixVectoriPiS_PdS0_S0_S__param_0,
	.param .u64 .ptr .align 1 _Z16multMatrixVectoriPiS_PdS0_S0_S__param_1,
	.param .u64 .ptr .align 1 _Z16multMatrixVectoriPiS_PdS0_S0_S__param_2,
	.param .u64 .ptr .align 1 _Z16multMatrixVectoriPiS_PdS0_S0_S__param_3,
	.param .u64 .ptr .align 1 _Z16multMatrixVectoriPiS_PdS0_S0_S__param_4,
	.param .u64 .ptr .align 1 _Z16multMatrixVectoriPiS_PdS0_S0_S__param_5,
	.param .u64 .ptr .align 1 _Z16multMatrixVectoriPiS_PdS0_S0_S__param_6
)
{
	.reg .pred 	%p<6>;
	.reg .b32 	%r<22>;
	.reg .b64 	%rd<24>;
	.reg .b64 	%fd<5>;

	ld.param.u32 	%r10, [_Z16multMatrixVectoriPiS_PdS0_S0_S__param_0];
	ld.param.u64 	%rd8, [_Z16multMatrixVectoriPiS_PdS0_S0_S__param_1];
	ld.param.u64 	%rd9, [_Z16multMatrixVectoriPiS_PdS0_S0_S__param_2];
	ld.param.u64 	%rd10, [_Z16multMatrixVectoriPiS_PdS0_S0_S__param_3];
	ld.param.u64 	%rd11, [_Z16multMatrixVectoriPiS_PdS0_S0_S__param_4];
	ld.param.u64 	%rd12, [_Z16multMatrixVectoriPiS_PdS0_S0_S__param_5];
	ld.param.u64 	%rd13, [_Z16multMatrixVectoriPiS_PdS0_S0_S__param_6];
	mov.u32 	%r11, %ctaid.x;
	mov.u32 	%r1, %ntid.x;
	mov.u32 	%r12, %tid.x;
	mad.lo.s32 	%r19, %r11, %r1, %r12;
	setp.ge.s32 	%p1, %r19, %r10;
	@%p1 bra 	$L__BB0_7;
	mov.u32 	%r13, %nctaid.x;
	mul.lo.s32 	%r3, %r1, %r13;
	cvta.to.global.u64 	%rd1, %rd13;
	cvta.to.global.u64 	%rd2, %rd10;
	cvta.to.global.u64 	%rd3, %rd9;
	cvta.to.global.u64 	%rd4, %rd11;
	cvta.to.global.u64 	%rd5, %rd8;
	cvta.to.global.u64 	%rd6, %rd12;
$L__BB0_2:
	setp.eq.s32 	%p2, %r19, 0;
	mul.wide.s32 	%rd14, %r19, 4;
	add.s64 	%rd7, %rd1, %rd14;
	mov.b32 	%r21, 0;
	@%p2 bra 	$L__BB0_4;
	ld.global.u32 	%r21, [%rd7+-4];
$L__BB0_4:
	ld.global.u32 	%r15, [%rd7];
	setp.ge.s32 	%p3, %r21, %r15;
	@%p3 bra 	$L__BB0_6;
$L__BB0_5:
	mul.wide.s32 	%rd15, %r21, 8;
	add.s64 	%rd16, %rd2, %rd15;
	ld.global.f64 	%fd1, [%rd16];
	mul.wide.s32 	%rd17, %r21, 4;
	add.s64 	%rd18, %rd3, %rd17;
	ld.global.u32 	%r16, [%rd18];
	mul.wide.s32 	%rd19, %r16, 8;
	add.s64 	%rd20, %rd4, %rd19;
	ld.global.f64 	%fd2, [%rd20];
	add.s64 	%rd21, %rd5, %rd17;
	ld.global.u32 	%r17, [%rd21];
	mul.wide.s32 	%rd22, %r17, 8;
	add.s64 	%rd23, %rd6, %rd22;
	ld.global.f64 	%fd3, [%rd23];
	fma.rn.f64 	%fd4, %fd1, %fd2, %fd3;
	st.global.f64 	[%rd23], %fd4;
	add.s32 	%r21, %r21, 1;
	ld.global.u32 	%r18, [%rd7];
	setp.lt.s32 	%p4, %r21, %r18;
	@%p4 bra 	$L__BB0_5;
$L__BB0_6:
	add.s32 	%r19, %r19, %r3;
	setp.lt.s32 	%p5, %r19, %r10;
	@%p5 bra 	$L__BB0_2;
$L__BB0_7:
	ret;

}


// ===== COMPILED SASS (sm_100) =====

	.target	sm_100

	.elftype	@"ET_EXEC"


//--------------------- .note.nv.tkinfo           --------------------------
	.section	.note.nv.tkinfo,"",@"SHT_NOTE"
	.sectionflags	@"SHF_NOTE_NV_TKINFO"
	.tkinfo
        /*0018*/ 	.word	0x00000002
        /*0030*/ 	.string	""
        /*0030*/ 	.string	"ptxas"
        /*0030*/ 	.string	"Cuda compilation tools, release 13.0, V13.0.88"
        /*0030*/ 	.string	"Build cuda_13.0.r13.0/compiler.36424714_0"
        /*0030*/ 	.string	"-arch sm_100 -m 64 "



//--------------------- .note.nv.cuinfo           --------------------------
	.section	.note.nv.cuinfo,"",@"SHT_NOTE"
	.sectionflags	@"SHF_NOTE_NV_CUINFO"
        /*0018*/ 	.short	0x0002
        /*001a*/ 	.short	0x0064
        /*001c*/ 	.short	0x0082
	.zero		2


//--------------------- .nv.info                  --------------------------
	.section	.nv.info,"",@"SHT_CUDA_INFO"
	.align	4


	//----- nvinfo : EIATTR_REGCOUNT
	.align		4
        /*0000*/ 	.byte	0x04, 0x2f
        /*0002*/ 	.short	(.L_1 - .L_0)
	.align		4
.L_0:
        /*0004*/ 	.word	index@(_Z16multMatrixVectoriPiS_PdS0_S0_S_)
        /*0008*/ 	.word	0x00000014


	//----- nvinfo : EIATTR_FRAME_SIZE
	.align		4
.L_1:
        /*000c*/ 	.byte	0x04, 0x11
        /*000e*/ 	.short	(.L_3 - .L_2)
	.align		4
.L_2:
        /*0010*/ 	.word	index@(_Z16multMatrixVectoriPiS_PdS0_S0_S_)
        /*0014*/ 	.word	0x00000000


	//----- nvinfo : EIATTR_MIN_STACK_SIZE
	.align		4
.L_3:
        /*0018*/ 	.byte	0x04, 0x12
        /*001a*/ 	.short	(.L_5 - .L_4)
	.align		4
.L_4:
        /*001c*/ 	.word	index@(_Z16multMatrixVectoriPiS_PdS0_S0_S_)
        /*0020*/ 	.word	0x00000000
.L_5:


//--------------------- .nv.compat                --------------------------
	.section	.nv.compat,"",@"SHT_CUDA_COMPAT_INFO"
	.align	4
        /*0000*/ 	.byte	0x02, 0x09, 0x00, 0x00, 0x02, 0x02, 0x01, 0x00, 0x02, 0x05, 0x05, 0x00, 0x03, 0x07, 0x01, 0x01
        /*0010*/ 	.byte	0x02, 0x03, 0x00, 0x00, 0x02, 0x06, 0x01, 0x00, 0x04, 0x0b, 0x08, 0x00, 0x01, 0x00, 0x00, 0x00
        /*0020*/ 	.byte	0x00, 0x00, 0x00, 0x00


//--------------------- .nv.info._Z16multMatrixVectoriPiS_PdS0_S0_S_ --------------------------
	.section	.nv.info._Z16multMatrixVectoriPiS_PdS0_S0_S_,"",@"SHT_CUDA_INFO"
	.sectionflags	@""
	.align	4


	//----- nvinfo : EIATTR_CUDA_API_VERSION
	.align		4
        /*0000*/ 	.byte	0x04, 0x37
        /*0002*/ 	.short	(.L_7 - .L_6)
.L_6:
        /*0004*/ 	.word	0x00000082


	//----- nvinfo : EIATTR_KPARAM_INFO
	.align		4
.L_7:
        /*0008*/ 	.byte	0x04, 0x17
        /*000a*/ 	.short	(.L_9 - .L_8)
.L_8:
        /*000c*/ 	.word	0x00000000
        /*0010*/ 	.short	0x0006
        /*0012*/ 	.short	0x0030
        /*0014*/ 	.byte	0x00, 0xf5, 0x21, 0x00


	//----- nvinfo : EIATTR_KPARAM_INFO
	.align		4
.L_9:
        /*0018*/ 	.byte	0x04, 0x17
        /*001a*/ 	.short	(.L_11 - .L_10)
.L_10:
        /*001c*/ 	.word	0x00000000
        /*0020*/ 	.short	0x0005
        /*0022*/ 	.short	0x0028
        /*0024*/ 	.byte	0x00, 0xf5, 0x21, 0x00


	//----- nvinfo : EIATTR_KPARAM_INFO
	.align		4
.L_11:
        /*0028*/ 	.byte	0x04, 0x17
        /*002a*/ 	.short	(.L_13 - .L_12)
.L_12:
        /*002c*/ 	.word	0x00000000
        /*0030*/ 	.short	0x0004
        /*0032*/ 	.short	0x0020
        /*0034*/ 	.byte	0x00, 0xf5, 0x21, 0x00


	//----- nvinfo : EIATTR_KPARAM_INFO
	.align		4
.L_13:
        /*0038*/ 	.byte	0x04, 0x17
        /*003a*/ 	.short	(.L_15 - .L_14)
.L_14:
        /*003c*/ 	.word	0x00000000
        /*0040*/ 	.short	0x0003
        /*0042*/ 	.short	0x0018
        /*0044*/ 	.byte	0x00, 0xf5, 0x21, 0x00


	//----- nvinfo : EIATTR_KPARAM_INFO
	.align		4
.L_15:
        /*0048*/ 	.byte	0x04, 0x17
        /*004a*/ 	.short	(.L_17 - .L_16)
.L_16:
        /*004c*/ 	.word	0x00000000
        /*0050*/ 	.short	0x0002
        /*0052*/ 	.short	0x0010
        /*0054*/ 	.byte	0x00, 0xf5, 0x21, 0x00


	//----- nvinfo : EIATTR_KPARAM_INFO
	.align		4
.L_17:
        /*0058*/ 	.byte	0x04, 0x17
        /*005a*/ 	.short	(.L_19 - .L_18)
.L_18:
        /*005c*/ 	.word	0x00000000
        /*0060*/ 	.short	0x0001
        /*0062*/ 	.short	0x0008
        /*0064*/ 	.byte	0x00, 0xf5, 0x21, 0x00


	//----- nvinfo : EIATTR_KPARAM_INFO
	.align		4
.L_19:
        /*0068*/ 	.byte	0x04, 0x17
        /*006a*/ 	.short	(.L_21 - .L_20)
.L_20:
        /*006c*/ 	.word	0x00000000
        /*0070*/ 	.short	0x0000
        /*0072*/ 	.short	0x0000
        /*0074*/ 	.byte	0x00, 0xf0, 0x11, 0x00


	//----- nvinfo : EIATTR_SPARSE_MMA_MASK
	.align		4
.L_21:
        /*0078*/ 	.byte	0x03, 0x50
        /*007a*/ 	.short	0x0000


	//----- nvinfo : EIATTR_MAXREG_COUNT
	.align		4
        /*007c*/ 	.byte	0x03, 0x1b
        /*007e*/ 	.short	0x00ff


	//----- nvinfo : EIATTR_MERCURY_ISA_VERSION
	.align		4
        /*0080*/ 	.byte	0x03, 0x5f
        /*0082*/ 	.short	0x0101


	//----- nvinfo : EIATTR_VRC_CTA_INIT_COUNT
	.align		4
        /*0084*/ 	.byte	0x02, 0x4a
	.zero		1
	.zero		1


	//----- nvinfo : EIATTR_EXIT_INSTR_OFFSETS
	.align		4
        /*0088*/ 	.byte	0x04, 0x1c
        /*008a*/ 	.short	(.L_23 - .L_22)


	//   ....[0]....
.L_22:
        /*008c*/ 	.word	0x00000070


	//   ....[1]....
        /*0090*/ 	.word	0x000002e0


	//----- nvinfo : EIATTR_CRS_STACK_SIZE
	.align		4
.L_23:
        /*0094*/ 	.byte	0x04, 0x1e
        /*0096*/ 	.short	(.L_25 - .L_24)
.L_24:
        /*0098*/ 	.word	0x00000000


	//----- nvinfo : EIATTR_CBANK_PARAM_SIZE
	.align		4
.L_25:
        /*009c*/ 	.byte	0x03, 0x19
        /*009e*/ 	.short	0x0038


	//----- nvinfo : EIATTR_PARAM_CBANK
	.align		4
        /*00a0*/ 	.byte	0x04, 0x0a
        /*00a2*/ 	.short	(.L_27 - .L_26)
	.align		4
.L_26:
        /*00a4*/ 	.word	index@(.nv.constant0._Z16multMatrixVectoriPiS_PdS0_S0_S_)
        /*00a8*/ 	.short	0x0380
        /*00aa*/ 	.short	0x0038


	//----- nvinfo : EIATTR_SW_WAR
	.align		4
.L_27:
        /*00ac*/ 	.byte	0x04, 0x36
        /*00ae*/ 	.short	(.L_29 - .L_28)
.L_28:
        /*00b0*/ 	.word	0x00000008
.L_29:


//--------------------- .nv.callgraph             --------------------------
	.section	.nv.callgraph,"",@"SHT_CUDA_CALLGRAPH"
	.align	4
	.sectionentsize	8
	.align		4
        /*0000*/ 	.word	0x00000000
	.align		4
        /*0004*/ 	.word	0xffffffff
	.align		4
        /*0008*/ 	.word	0x00000000
	.align		4
        /*000c*/ 	.word	0xfffffffe
	.align		4
        /*0010*/ 	.word	0x00000000
	.align		4
        /*0014*/ 	.word	0xfffffffd
	.align		4
        /*0018*/ 	.word	0x00000000
	.align		4
        /*001c*/ 	.word	0xfffffffc


//--------------------- .text._Z16multMatrixVectoriPiS_PdS0_S0_S_ --------------------------
	.section	.text._Z16multMatrixVectoriPiS_PdS0_S0_S_,"ax",@progbits
	.align	128
        .global         _Z16multMatrixVectoriPiS_PdS0_S0_S_
        .type           _Z16multMatrixVectoriPiS_PdS0_S0_S_,@function
        .size           _Z16multMatrixVectoriPiS_PdS0_S0_S_,(.L_x_5 - _Z16multMatrixVectoriPiS_PdS0_S0_S_)
        .other          _Z16multMatrixVectoriPiS_PdS0_S0_S_,@"STO_CUDA_ENTRY STV_DEFAULT"
_Z16multMatrixVectoriPiS_PdS0_S0_S_:
.text._Z16multMatrixVectoriPiS_PdS0_S0_S_:
[----:B------:R-:W-:Y:S01]  /*0000*/  LDC R1, c[0x0][0x37c] ;  /* 0x0000df00ff017b82 */ /* 0x000fe20000000800 */
[----:B------:R-:W0:Y:S07]  /*0010*/  S2R R0, SR_TID.X ;  /* 0x0000000000007919 */ /* 0x000e2e0000002100 */
[----:B------:R-:W0:Y:S01]  /*0020*/  S2UR UR4, SR_CTAID.X ;  /* 0x00000000000479c3 */ /* 0x000e220000002500 */
[----:B------:R-:W1:Y:S07]  /*0030*/  LDCU UR5, c[0x0][0x380] ;  /* 0x00007000ff0577ac */ /* 0x000e6e0008000800 */
[----:B------:R-:W0:Y:S02]  /*0040*/  LDC R5, c[0x0][0x360] ;  /* 0x0000d800ff057b82 */ /* 0x000e240000000800 */
[----:B0-----:R-:W-:-:S05]  /*0050*/  IMAD R0, R5, UR4, R0 ;  /* 0x0000000405007c24 */ /* 0x001fca000f8e0200 */
[----:B-1----:R-:W-:-:S13]  /*0060*/  ISETP.GE.AND P0, PT, R0, UR5, PT ;  /* 0x0000000500007c0c */ /* 0x002fda000bf06270 */
[----:B------:R-:W-:Y:S05]  /*0070*/  @P0 EXIT ;  /* 0x000000000000094d */ /* 0x000fea0003800000 */
[----:B------:R-:W0:Y:S01]  /*0080*/  LDCU UR4, c[0x0][0x370] ;  /* 0x00006e00ff0477ac */ /* 0x000e220008000800 */
[----:B------:R-:W1:Y:S01]  /*0090*/  LDCU.64 UR6, c[0x0][0x358] ;  /* 0x00006b00ff0677ac */ /* 0x000e620008000a00 */
[----:B0-----:R-:W-:-:S07]  /*00a0*/  IMAD R5, R5, UR4, RZ ;  /* 0x0000000405057c24 */ /* 0x001fce000f8e02ff */
.L_x_3:
[----:B------:R-:W0:Y:S01]  /*00b0*/  LDC.64 R2, c[0x0][0x3b0] ;  /* 0x0000ec00ff027b82 */ /* 0x000e220000000a00 */
[C---:B------:R-:W-:Y:S01]  /*00c0*/  ISETP.NE.AND P0, PT, R0.reuse, RZ, PT ;  /* 0x000000ff0000720c */ /* 0x040fe20003f05270 */
[----:B------:R-:W-:Y:S01]  /*00d0*/  HFMA2 R4, -RZ, RZ, 0, 0 ;  /* 0x00000000ff047431 */ /* 0x000fe200000001ff */
[----:B------:R-:W2:Y:S01]  /*00e0*/  LDCU UR4, c[0x0][0x380] ;  /* 0x00007000ff0477ac */ /* 0x000ea20008000800 */
[----:B0-----:R-:W-:-:S10]  /*00f0*/  IMAD.WIDE R2, R0, 0x4, R2 ;  /* 0x0000000400027825 */ /* 0x001fd400078e0202 */
[----:B-1----:R-:W3:Y:S04]  /*0100*/  @P0 LDG.E R4, desc[UR6][R2.64+-0x4] ;  /* 0xfffffc0602040981 */ /* 0x002ee8000c1e1900 */
[----:B------:R-:W3:Y:S01]  /*0110*/  LDG.E R7, desc[UR6][R2.64] ;  /* 0x0000000602077981 */ /* 0x000ee2000c1e1900 */
[----:B------:R-:W-:Y:S01]  /*0120*/  IADD3 R0, PT, PT, R5, R0, RZ ;  /* 0x0000000005007210 */ /* 0x000fe20007ffe0ff */
[----:B------:R-:W-:Y:S03]  /*0130*/  BSSY.RECONVERGENT B0, `(.L_x_0) ;  /* 0x0000019000007945 */ /* 0x000fe60003800200 */
[----:B--2---:R-:W-:Y:S02]  /*0140*/  ISETP.GE.AND P0, PT, R0, UR4, PT ;  /* 0x0000000400007c0c */ /* 0x004fe4000bf06270 */
[----:B---3--:R-:W-:-:S13]  /*0150*/  ISETP.GE.AND P1, PT, R4, R7, PT ;  /* 0x000000070400720c */ /* 0x008fda0003f26270 */
[----:B------:R-:W-:Y:S05]  /*0160*/  @P1 BRA `(.L_x_1) ;  /* 0x0000000000541947 */ /* 0x000fea0003800000 */
.L_x_2:
[----:B------:R-:W0:Y:S08]  /*0170*/  LDC.64 R8, c[0x0][0x390] ;  /* 0x0000e400ff087b82 */ /* 0x000e300000000a00 */
[----:B------:R-:W1:Y:S08]  /*0180*/  LDC.64 R12, c[0x0][0x388] ;  /* 0x0000e200ff0c7b82 */ /* 0x000e700000000a00 */
[----:B------:R-:W2:Y:S01]  /*0190*/  LDC.64 R6, c[0x0][0x398] ;  /* 0x0000e600ff067b82 */ /* 0x000ea20000000a00 */
[----:B0-----:R-:W-:-:S07]  /*01a0*/  IMAD.WIDE R8, R4, 0x4, R8 ;  /* 0x0000000404087825 */ /* 0x001fce00078e0208 */
[----:B------:R-:W0:Y:S01]  /*01b0*/  LDC.64 R10, c[0x0][0x3a0] ;  /* 0x0000e800ff0a7b82 */ /* 0x000e220000000a00 */
[----:B------:R-:W0:Y:S01]  /*01c0*/  LDG.E R9, desc[UR6][R8.64] ;  /* 0x0000000608097981 */ /* 0x000e22000c1e1900 */
[----:B-1----:R-:W-:-:S06]  /*01d0*/  IMAD.WIDE R12, R4, 0x4, R12 ;  /* 0x00000004040c7825 */ /* 0x002fcc00078e020c */
[----:B------:R-:W1:Y:S01]  /*01e0*/  LDC.64 R14, c[0x0][0x3a8] ;  /* 0x0000ea00ff0e7b82 */ /* 0x000e620000000a00 */
[----:B------:R-:W1:Y:S01]  /*01f0*/  LDG.E R13, desc[UR6][R12.64] ;  /* 0x000000060c0d7981 */ /* 0x000e62000c1e1900 */
[----:B--2---:R-:W-:-:S06]  /*0200*/  IMAD.WIDE R6, R4, 0x8, R6 ;  /* 0x0000000804067825 */ /* 0x004fcc00078e0206 */
[----:B------:R-:W2:Y:S01]  /*0210*/  LDG.E.64 R6, desc[UR6][R6.64] ;  /* 0x0000000606067981 */ /* 0x000ea2000c1e1b00 */
[----:B0-----:R-:W-:-:S06]  /*0220*/  IMAD.WIDE R10, R9, 0x8, R10 ;  /* 0x00000008090a7825 */ /* 0x001fcc00078e020a */
[----:B------:R-:W2:Y:S01]  /*0230*/  LDG.E.64 R10, desc[UR6][R10.64] ;  /* 0x000000060a0a7981 */ /* 0x000ea2000c1e1b00 */
[----:B-1----:R-:W-:-:S05]  /*0240*/  IMAD.WIDE R14, R13, 0x8, R14 ;  /* 0x000000080d0e7825 */ /* 0x002fca00078e020e */
[----:B------:R-:W2:Y:S02]  /*0250*/  LDG.E.64 R16, desc[UR6][R14.64] ;  /* 0x000000060e107981 */ /* 0x000ea4000c1e1b00 */
[----:B--2---:R-:W-:-:S07]  /*0260*/  DFMA R16, R6, R10, R16 ;  /* 0x0000000a0610722b */ /* 0x004fce0000000010 */
[----:B------:R0:W-:Y:S04]  /*0270*/  STG.E.64 desc[UR6][R14.64], R16 ;  /* 0x000000100e007986 */ /* 0x0001e8000c101b06 */
[----:B------:R-:W2:Y:S01]  /*0280*/  LDG.E R9, desc[UR6][R2.64] ;  /* 0x0000000602097981 */ /* 0x000ea2000c1e1900 */
[----:B------:R-:W-:-:S04]  /*0290*/  IADD3 R4, PT, PT, R4, 0x1, RZ ;  /* 0x0000000104047810 */ /* 0x000fc80007ffe0ff */
[----:B--2---:R-:W-:-:S13]  /*02a0*/  ISETP.GE.AND P1, PT, R4, R9, PT ;  /* 0x000000090400720c */ /* 0x004fda0003f26270 */
[----:B0-----:R-:W-:Y:S05]  /*02b0*/  @!P1 BRA `(.L_x_2) ;  /* 0xfffffffc00ac9947 */ /* 0x001fea000383ffff */
.L_x_1:
[----:B------:R-:W-:Y:S05]  /*02c0*/  BSYNC.RECONVERGENT B0 ;  /* 0x0000000000007941 */ /* 0x000fea0003800200 */
.L_x_0:
[----:B------:R-:W-:Y:S05]  /*02d0*/  @!P0 BRA `(.L_x_3) ;  /* 0xfffffffc00748947 */ /* 0x000fea000383ffff */
[----:B------:R-:W-:Y:S05]  /*02e0*/  EXIT ;  /* 0x000000000000794d */ /* 0x000fea0003800000 */
.L_x_4:
[----:B------:R-:W-:-:S00]  /*02f0*/  BRA `(.L_x_4) ;  /* 0xfffffffc00fc7947 */ /* 0x000fc0000383ffff */
[----:B------:R-:W-:-:S00]  /*0300*/  NOP ;  /* 0x0000000000007918 */ /* 0x000fc00000000000 */
[----:B------:R-:W-:-:S00]  /*0310*/  NOP ;  /* 0x0000000000007918 */ /* 0x000fc00000000000 */
[----:B------:R-:W-:-:S00]  /*0320*/  NOP ;  /* 0x0000000000007918 */ /* 0x000fc00000000000 */
[----:B------:R-:W-:-:S00]  /*0330*/  NOP ;  /* 0x0000000000007918 */ /* 0x000fc00000000000 */
[----:B------:R-:W-:-:S00]  /*0340*/  NOP ;  /* 0x0000000000007918 */ /* 0x000fc00000000000 */
[----:B------:R-:W-:-:S00]  /*0350*/  NOP ;  /* 0x0000000000007918 */ /* 0x000fc00000000000 */
[----:B------:R-:W-:-:S00]  /*0360*/  NOP ;  /* 0x0000000000007918 */ /* 0x000fc00000000000 */
[----:B------:R-:W-:-:S00]  /*0370*/  NOP ;  /* 0x0000000000007918 */ /* 0x000fc00000000000 */
.L_x_5:


//--------------------- .nv.shared.reserved.0     --------------------------
	.section	.nv.shared.reserved.0,"aw",@nobits
	.weak		__nv_reservedSMEM_offset_0_alias
	.size		__nv_reservedSMEM_offset_0_alias, 0, 64
	.other		__nv_reservedSMEM_offset_0_alias,@"STO_CUDA_RESERVED_SHARED STV_DEFAULT"
__nv_reservedSMEM_offset_0_alias:
	.zero		0
	.zero		64


//--------------------- .nv.constant0._Z16multMatrixVectoriPiS_PdS0_S0_S_ --------------------------
	.section	.nv.constant0._Z16multMatrixVectoriPiS_PdS0_S0_S_,"a",@progbits
	.sectionflags	@""
	.align	4
.nv.constant0._Z16multMatrixVectoriPiS_PdS0_S0_S_:
	.zero		952


//--------------------- SYMBOLS --------------------------

	.type		.nv.reservedSmem.offset0,@object
	.size		.nv.reservedSmem.offset0,0x4
